//
// Generated by NVIDIA NVVM Compiler
//
// Compiler Build ID: CL-36424714
// Cuda compilation tools, release 13.0, V13.0.88
// Based on NVVM 20.0.0
//

.version 9.0
.target sm_100
.address_size 64

	// .globl	default_function_kernel_1

.visible .entry default_function_kernel_1(
	.param .u64 .ptr .align 1 default_function_kernel_1_param_0,
	.param .u64 .ptr .align 1 default_function_kernel_1_param_1,
	.param .u64 .ptr .align 1 default_function_kernel_1_param_2
)
.maxntid 16
{
	.reg .pred 	%p<3>;
	.reg .b32 	%r<11>;
	.reg .b32 	%f<68>;
	.reg .b64 	%rd<13>;

	ld.param.u64 	%rd5, [default_function_kernel_1_param_0];
	ld.param.u64 	%rd3, [default_function_kernel_1_param_1];
	ld.param.u64 	%rd4, [default_function_kernel_1_param_2];
	cvta.to.global.u64 	%rd6, %rd5;
	mov.u32 	%r1, %ctaid.x;
	shl.b32 	%r6, %r1, 2;
	mov.u32 	%r2, %tid.x;
	shr.u32 	%r7, %r2, 2;
	or.b32  	%r3, %r6, %r7;
	setp.gt.u32 	%p1, %r3, 62;
	shl.b32 	%r8, %r1, 4;
	or.b32  	%r4, %r8, %r2;
	mul.wide.u32 	%rd7, %r4, 4;
	add.s64 	%rd1, %rd6, %rd7;
	@%p1 bra 	$L__BB0_2;
	mov.b32 	%r9, 0;
	st.global.u32 	[%rd1], %r9;
$L__BB0_2:
	setp.gt.u32 	%p2, %r3, 62;
	mul.lo.s32 	%r10, %r2, 13;
	mad.lo.s32 	%r5, %r1, 208, %r10;
	cvta.to.global.u64 	%rd8, %rd3;
	add.s64 	%rd2, %rd8, %rd7;
	@%p2 bra 	$L__BB0_4;
	ld.global.f32 	%f1, [%rd1];
	cvta.to.global.u64 	%rd10, %rd4;
	mul.wide.u32 	%rd11, %r5, 4;
	add.s64 	%rd12, %rd10, %rd11;
	ld.global.nc.f32 	%f2, [%rd12];
	ld.global.nc.f32 	%f3, [%rd2];
	sub.f32 	%f4, %f2, %f3;
	mul.f32 	%f5, %f4, 0f3FB8AA3B;
	ex2.approx.f32 	%f6, %f5;
	add.f32 	%f7, %f1, %f6;
	ld.global.nc.f32 	%f8, [%rd12+4];
	sub.f32 	%f9, %f8, %f3;
	mul.f32 	%f10, %f9, 0f3FB8AA3B;
	ex2.approx.f32 	%f11, %f10;
	add.f32 	%f12, %f7, %f11;
	ld.global.nc.f32 	%f13, [%rd12+8];
	sub.f32 	%f14, %f13, %f3;
	mul.f32 	%f15, %f14, 0f3FB8AA3B;
	ex2.approx.f32 	%f16, %f15;
	add.f32 	%f17, %f12, %f16;
	ld.global.nc.f32 	%f18, [%rd12+12];
	sub.f32 	%f19, %f18, %f3;
	mul.f32 	%f20, %f19, 0f3FB8AA3B;
	ex2.approx.f32 	%f21, %f20;
	add.f32 	%f22, %f17, %f21;
	ld.global.nc.f32 	%f23, [%rd12+16];
	sub.f32 	%f24, %f23, %f3;
	mul.f32 	%f25, %f24, 0f3FB8AA3B;
	ex2.approx.f32 	%f26, %f25;
	add.f32 	%f27, %f22, %f26;
	ld.global.nc.f32 	%f28, [%rd12+20];
	sub.f32 	%f29, %f28, %f3;
	mul.f32 	%f30, %f29, 0f3FB8AA3B;
	ex2.approx.f32 	%f31, %f30;
	add.f32 	%f32, %f27, %f31;
	ld.global.nc.f32 	%f33, [%rd12+24];
	sub.f32 	%f34, %f33, %f3;
	mul.f32 	%f35, %f34, 0f3FB8AA3B;
	ex2.approx.f32 	%f36, %f35;
	add.f32 	%f37, %f32, %f36;
	ld.global.nc.f32 	%f38, [%rd12+28];
	sub.f32 	%f39, %f38, %f3;
	mul.f32 	%f40, %f39, 0f3FB8AA3B;
	ex2.approx.f32 	%f41, %f40;
	add.f32 	%f42, %f37, %f41;
	ld.global.nc.f32 	%f43, [%rd12+32];
	sub.f32 	%f44, %f43, %f3;
	mul.f32 	%f45, %f44, 0f3FB8AA3B;
	ex2.approx.f32 	%f46, %f45;
	add.f32 	%f47, %f42, %f46;
	ld.global.nc.f32 	%f48, [%rd12+36];
	sub.f32 	%f49, %f48, %f3;
	mul.f32 	%f50, %f49, 0f3FB8AA3B;
	ex2.approx.f32 	%f51, %f50;
	add.f32 	%f52, %f47, %f51;
	ld.global.nc.f32 	%f53, [%rd12+40];
	sub.f32 	%f54, %f53, %f3;
	mul.f32 	%f55, %f54, 0f3FB8AA3B;
	ex2.approx.f32 	%f56, %f55;
	add.f32 	%f57, %f52, %f56;
	ld.global.nc.f32 	%f58, [%rd12+44];
	sub.f32 	%f59, %f58, %f3;
	mul.f32 	%f60, %f59, 0f3FB8AA3B;
	ex2.approx.f32 	%f61, %f60;
	add.f32 	%f62, %f57, %f61;
	ld.global.nc.f32 	%f63, [%rd12+48];
	sub.f32 	%f64, %f63, %f3;
	mul.f32 	%f65, %f64, 0f3FB8AA3B;
	ex2.approx.f32 	%f66, %f65;
	add.f32 	%f67, %f62, %f66;
	st.global.f32 	[%rd1], %f67;
$L__BB0_4:
	ret;

}
	// .globl	default_function_kernel
.visible .entry default_function_kernel(
	.param .u64 .ptr .align 1 default_function_kernel_param_0,
	.param .u64 .ptr .align 1 default_function_kernel_param_1
)
.maxntid 16
{
	.reg .pred 	%p<3>;
	.reg .b32 	%r<11>;
	.reg .b32 	%f<28>;
	.reg .b64 	%rd<9>;

	ld.param.u64 	%rd3, [default_function_kernel_param_0];
	ld.param.u64 	%rd2, [default_function_kernel_param_1];
	cvta.to.global.u64 	%rd4, %rd3;
	mov.u32 	%r1, %ctaid.x;
	shl.b32 	%r5, %r1, 2;
	mov.u32 	%r2, %tid.x;
	shr.u32 	%r6, %r2, 2;
	or.b32  	%r3, %r5, %r6;
	setp.gt.u32 	%p1, %r3, 62;
	shl.b32 	%r7, %r1, 4;
	or.b32  	%r8, %r7, %r2;
	mul.wide.u32 	%rd5, %r8, 4;
	add.s64 	%rd1, %rd4, %rd5;
	@%p1 bra 	$L__BB1_2;
	mov.b32 	%r9, -8388611;
	st.global.u32 	[%rd1], %r9;
$L__BB1_2:
	setp.gt.u32 	%p2, %r3, 62;
	mul.lo.s32 	%r10, %r2, 13;
	mad.lo.s32 	%r4, %r1, 208, %r10;
	@%p2 bra 	$L__BB1_4;
	ld.global.f32 	%f1, [%rd1];
	cvta.to.global.u64 	%rd6, %rd2;
	mul.wide.u32 	%rd7, %r4, 4;
	add.s64 	%rd8, %rd6, %rd7;
	ld.global.nc.f32 	%f2, [%rd8];
	max.f32 	%f3, %f1, %f2;
	ld.global.nc.f32 	%f4, [%rd8+4];
	max.f32 	%f5, %f3, %f4;
	ld.global.nc.f32 	%f6, [%rd8+8];
	max.f32 	%f7, %f5, %f6;
	ld.global.nc.f32 	%f8, [%rd8+12];
	max.f32 	%f9, %f7, %f8;
	ld.global.nc.f32 	%f10, [%rd8+16];
	max.f32 	%f11, %f9, %f10;
	ld.global.nc.f32 	%f12, [%rd8+20];
	max.f32 	%f13, %f11, %f12;
	ld.global.nc.f32 	%f14, [%rd8+24];
	max.f32 	%f15, %f13, %f14;
	ld.global.nc.f32 	%f16, [%rd8+28];
	max.f32 	%f17, %f15, %f16;
	ld.global.nc.f32 	%f18, [%rd8+32];
	max.f32 	%f19, %f17, %f18;
	ld.global.nc.f32 	%f20, [%rd8+36];
	max.f32 	%f21, %f19, %f20;
	ld.global.nc.f32 	%f22, [%rd8+40];
	max.f32 	%f23, %f21, %f22;
	ld.global.nc.f32 	%f24, [%rd8+44];
	max.f32 	%f25, %f23, %f24;
	ld.global.nc.f32 	%f26, [%rd8+48];
	max.f32 	%f27, %f25, %f26;
	st.global.f32 	[%rd1], %f27;
$L__BB1_4:
	ret;

}
	// .globl	default_function_kernel_2
.visible .entry default_function_kernel_2(
	.param .u64 .ptr .align 1 default_function_kernel_2_param_0,
	.param .u64 .ptr .align 1 default_function_kernel_2_param_1,
	.param .u64 .ptr .align 1 default_function_kernel_2_param_2,
	.param .u64 .ptr .align 1 default_function_kernel_2_param_3
)
.maxntid 64
{
	.reg .pred 	%p<2>;
	.reg .b32 	%r<10>;
	.reg .b32 	%f<8>;
	.reg .b64 	%rd<15>;

	ld.param.u64 	%rd1, [default_function_kernel_2_param_0];
	ld.param.u64 	%rd2, [default_function_kernel_2_param_1];
	ld.param.u64 	%rd3, [default_function_kernel_2_param_2];
	ld.param.u64 	%rd4, [default_function_kernel_2_param_3];
	mov.u32 	%r1, %ctaid.x;
	shl.b32 	%r3, %r1, 4;
	mov.u32 	%r2, %tid.x;
	shr.u32 	%r4, %r2, 2;
	or.b32  	%r5, %r3, %r4;
	setp.gt.u32 	%p1, %r5, 818;
	@%p1 bra 	$L__BB2_2;
	cvta.to.global.u64 	%rd5, %rd4;
	cvta.to.global.u64 	%rd6, %rd2;
	cvta.to.global.u64 	%rd7, %rd1;
	cvta.to.global.u64 	%rd8, %rd3;
	shl.b32 	%r6, %r1, 6;
	or.b32  	%r7, %r6, %r2;
	mul.wide.u32 	%rd9, %r7, 4;
	add.s64 	%rd10, %rd5, %rd9;
	ld.global.nc.f32 	%f1, [%rd10];
	mul.hi.u32 	%r8, %r7, 1321528399;
	shr.u32 	%r9, %r8, 2;
	mul.wide.u32 	%rd11, %r9, 4;
	add.s64 	%rd12, %rd6, %rd11;
	ld.global.nc.f32 	%f2, [%rd12];
	sub.f32 	%f3, %f1, %f2;
	mul.f32 	%f4, %f3, 0f3FB8AA3B;
	ex2.approx.f32 	%f5, %f4;
	add.s64 	%rd13, %rd7, %rd11;
	ld.global.nc.f32 	%f6, [%rd13];
	div.rn.f32 	%f7, %f5, %f6;
	add.s64 	%rd14, %rd8, %rd9;
	st.global.f32 	[%rd14], %f7;
$L__BB2_2:
	ret;

}


// ===== COMPILED SASS (sm_100) =====

	.target	sm_100

	.elftype	@"ET_EXEC"


//--------------------- .note.nv.tkinfo           --------------------------
	.section	.note.nv.tkinfo,"",@"SHT_NOTE"
	.sectionflags	@"SHF_NOTE_NV_TKINFO"
	.tkinfo
        /*0018*/ 	.word	0x00000002
        /*0030*/ 	.string	""
        /*0030*/ 	.string	"ptxas"
        /*0030*/ 	.string	"Cuda compilation tools, release 13.0, V13.0.88"
        /*0030*/ 	.string	"Build cuda_13.0.r13.0/compiler.36424714_0"
        /*0030*/ 	.string	"-arch sm_100 -m 64 "



//--------------------- .note.nv.cuinfo           --------------------------
	.section	.note.nv.cuinfo,"",@"SHT_NOTE"
	.sectionflags	@"SHF_NOTE_NV_CUINFO"
        /*0018*/ 	.short	0x0002
        /*001a*/ 	.short	0x0064
        /*001c*/ 	.short	0x0082
	.zero		2


//--------------------- .nv.info                  --------------------------
	.section	.nv.info,"",@"SHT_CUDA_INFO"
	.align	4


	//----- nvinfo : EIATTR_REGCOUNT
	.align		4
        /*0000*/ 	.byte	0x04, 0x2f
        /*0002*/ 	.short	(.L_1 - .L_0)
	.align		4
.L_0:
        /*0004*/ 	.word	index@(default_function_kernel_1)
        /*0008*/ 	.word	0x0000001f


	//----- nvinfo : EIATTR_FRAME_SIZE
	.align		4
.L_1:
        /*000c*/ 	.byte	0x04, 0x11
        /*000e*/ 	.short	(.L_3 - .L_2)
	.align		4
.L_2:
        /*0010*/ 	.word	index@(default_function_kernel_1)
        /*0014*/ 	.word	0x00000000


	//----- nvinfo : EIATTR_REGCOUNT
	.align		4
.L_3:
        /*0018*/ 	.byte	0x04, 0x2f
        /*001a*/ 	.short	(.L_5 - .L_4)
	.align		4
.L_4:
        /*001c*/ 	.word	index@(default_function_kernel)
        /*0020*/ 	.word	0x00000016


	//----- nvinfo : EIATTR_FRAME_SIZE
	.align		4
.L_5:
        /*0024*/ 	.byte	0x04, 0x11
        /*0026*/ 	.short	(.L_7 - .L_6)
	.align		4
.L_6:
        /*0028*/ 	.word	index@(default_function_kernel)
        /*002c*/ 	.word	0x00000000


	//----- nvinfo : EIATTR_REGCOUNT
	.align		4
.L_7:
        /*0030*/ 	.byte	0x04, 0x2f
        /*0032*/ 	.short	(.L_9 - .L_8)
	.align		4
.L_8:
        /*0034*/ 	.word	index@(default_function_kernel_2)
        /*0038*/ 	.word	0x0000000f


	//----- nvinfo : EIATTR_FRAME_SIZE
	.align		4
.L_9:
        /*003c*/ 	.byte	0x04, 0x11
        /*003e*/ 	.short	(.L_11 - .L_10)
	.align		4
.L_10:
        /*0040*/ 	.word	index@($__internal_0_$__cuda_sm3x_div_rn_noftz_f32_slowpath)
        /*0044*/ 	.word	0x00000000


	//----- nvinfo : EIATTR_FRAME_SIZE
	.align		4
.L_11:
        /*0048*/ 	.byte	0x04, 0x11
        /*004a*/ 	.short	(.L_13 - .L_12)
	.align		4
.L_12:
        /*004c*/ 	.word	index@(default_function_kernel_2)
        /*0050*/ 	.word	0x00000000


	//----- nvinfo : EIATTR_MIN_STACK_SIZE
	.align		4
.L_13:
        /*0054*/ 	.byte	0x04, 0x12
        /*0056*/ 	.short	(.L_15 - .L_14)
	.align		4
.L_14:
        /*0058*/ 	.word	index@(default_function_kernel_2)
        /*005c*/ 	.word	0x00000000


	//----- nvinfo : EIATTR_MIN_STACK_SIZE
	.align		4
.L_15:
        /*0060*/ 	.byte	0x04, 0x12
        /*0062*/ 	.short	(.L_17 - .L_16)
	.align		4
.L_16:
        /*0064*/ 	.word	index@(default_function_kernel)
        /*0068*/ 	.word	0x00000000


	//----- nvinfo : EIATTR_MIN_STACK_SIZE
	.align		4
.L_17:
        /*006c*/ 	.byte	0x04, 0x12
        /*006e*/ 	.short	(.L_19 - .L_18)
	.align		4
.L_18:
        /*0070*/ 	.word	index@(default_function_kernel_1)
        /*0074*/ 	.word	0x00000000
.L_19:


//--------------------- .nv.compat                --------------------------
	.section	.nv.compat,"",@"SHT_CUDA_COMPAT_INFO"
	.align	4
        /*0000*/ 	.byte	0x02, 0x09, 0x00, 0x00, 0x02, 0x02, 0x01, 0x00, 0x02, 0x05, 0x05, 0x00, 0x03, 0x07, 0x01, 0x01
        /*0010*/ 	.byte	0x02, 0x03, 0x00, 0x00, 0x02, 0x06, 0x01, 0x00, 0x04, 0x0b, 0x08, 0x00, 0x01, 0x00, 0x00, 0x00
        /*0020*/ 	.byte	0x00, 0x00, 0x00, 0x00


//--------------------- .nv.info.default_function_kernel_2 --------------------------
	.section	.nv.info.default_function_kernel_2,"",@"SHT_CUDA_INFO"
	.sectionflags	@""
	.align	4


	//----- nvinfo : EIATTR_CUDA_API_VERSION
	.align		4
        /*0000*/ 	.byte	0x04, 0x37
        /*0002*/ 	.short	(.L_21 - .L_20)
.L_20:
        /*0004*/ 	.word	0x00000082


	//----- nvinfo : EIATTR_KPARAM_INFO
	.align		4
.L_21:
        /*0008*/ 	.byte	0x04, 0x17
        /*000a*/ 	.short	(.L_23 - .L_22)
.L_22:
        /*000c*/ 	.word	0x00000000
        /*0010*/ 	.short	0x0003
        /*0012*/ 	.short	0x0018
        /*0014*/ 	.byte	0x00, 0xf5, 0x21, 0x00


	//----- nvinfo : EIATTR_KPARAM_INFO
	.align		4
.L_23:
        /*0018*/ 	.byte	0x04, 0x17
        /*001a*/ 	.short	(.L_25 - .L_24)
.L_24:
        /*001c*/ 	.word	0x00000000
        /*0020*/ 	.short	0x0002
        /*0022*/ 	.short	0x0010
        /*0024*/ 	.byte	0x00, 0xf5, 0x21, 0x00


	//----- nvinfo : EIATTR_KPARAM_INFO
	.align		4
.L_25:
        /*0028*/ 	.byte	0x04, 0x17
        /*002a*/ 	.short	(.L_27 - .L_26)
.L_26:
        /*002c*/ 	.word	0x00000000
        /*0030*/ 	.short	0x0001
        /*0032*/ 	.short	0x0008
        /*0034*/ 	.byte	0x00, 0xf5, 0x21, 0x00


	//----- nvinfo : EIATTR_KPARAM_INFO
	.align		4
.L_27:
        /*0038*/ 	.byte	0x04, 0x17
        /*003a*/ 	.short	(.L_29 - .L_28)
.L_28:
        /*003c*/ 	.word	0x00000000
        /*0040*/ 	.short	0x0000
        /*0042*/ 	.short	0x0000
        /*0044*/ 	.byte	0x00, 0xf5, 0x21, 0x00


	//----- nvinfo : EIATTR_SPARSE_MMA_MASK
	.align		4
.L_29:
        /*0048*/ 	.byte	0x03, 0x50
        /*004a*/ 	.short	0x0000


	//----- nvinfo : EIATTR_MAXREG_COUNT
	.align		4
        /*004c*/ 	.byte	0x03, 0x1b
        /*004e*/ 	.short	0x00ff


	//----- nvinfo : EIATTR_MERCURY_ISA_VERSION
	.align		4
        /*0050*/ 	.byte	0x03, 0x5f
        /*0052*/ 	.short	0x0101


	//----- nvinfo : EIATTR_VRC_CTA_INIT_COUNT
	.align		4
        /*0054*/ 	.byte	0x02, 0x4a
	.zero		1
	.zero		1


	//----- nvinfo : EIATTR_EXIT_INSTR_OFFSETS
	.align		4
        /*0058*/ 	.byte	0x04, 0x1c
        /*005a*/ 	.short	(.L_31 - .L_30)


	//   ....[0]....
.L_30:
        /*005c*/ 	.word	0x00000070


	//   ....[1]....
        /*0060*/ 	.word	0x000002c0


	//----- nvinfo : EIATTR_MAX_THREADS
	.align		4
.L_31:
        /*0064*/ 	.byte	0x04, 0x05
        /*0066*/ 	.short	(.L_33 - .L_32)
.L_32:
        /*0068*/ 	.word	0x00000040
        /*006c*/ 	.word	0x00000001
        /*0070*/ 	.word	0x00000001


	//----- nvinfo : EIATTR_CRS_STACK_SIZE
	.align		4
.L_33:
        /*0074*/ 	.byte	0x04, 0x1e
        /*0076*/ 	.short	(.L_35 - .L_34)
.L_34:
        /*0078*/ 	.word	0x00000000


	//----- nvinfo : EIATTR_CBANK_PARAM_SIZE
	.align		4
.L_35:
        /*007c*/ 	.byte	0x03, 0x19
        /*007e*/ 	.short	0x0020


	//----- nvinfo : EIATTR_PARAM_CBANK
	.align		4
        /*0080*/ 	.byte	0x04, 0x0a
        /*0082*/ 	.short	(.L_37 - .L_36)
	.align		4
.L_36:
        /*0084*/ 	.word	index@(.nv.constant0.default_function_kernel_2)
        /*0088*/ 	.short	0x0380
        /*008a*/ 	.short	0x0020


	//----- nvinfo : EIATTR_SW_WAR
	.align		4
.L_37:
        /*008c*/ 	.byte	0x04, 0x36
        /*008e*/ 	.short	(.L_39 - .L_38)
.L_38:
        /*0090*/ 	.word	0x00000008
.L_39:


//--------------------- .nv.info.default_function_kernel --------------------------
	.section	.nv.info.default_function_kernel,"",@"SHT_CUDA_INFO"
	.sectionflags	@""
	.align	4


	//----- nvinfo : EIATTR_CUDA_API_VERSION
	.align		4
        /*0000*/ 	.byte	0x04, 0x37
        /*0002*/ 	.short	(.L_41 - .L_40)
.L_40:
        /*0004*/ 	.word	0x00000082


	//----- nvinfo : EIATTR_KPARAM_INFO
	.align		4
.L_41:
        /*0008*/ 	.byte	0x04, 0x17
        /*000a*/ 	.short	(.L_43 - .L_42)
.L_42:
        /*000c*/ 	.word	0x00000000
        /*0010*/ 	.short	0x0001
        /*0012*/ 	.short	0x0008
        /*0014*/ 	.byte	0x00, 0xf5, 0x21, 0x00


	//----- nvinfo : EIATTR_KPARAM_INFO
	.align		4
.L_43:
        /*0018*/ 	.byte	0x04, 0x17
        /*001a*/ 	.short	(.L_45 - .L_44)
.L_44:
        /*001c*/ 	.word	0x00000000
        /*0020*/ 	.short	0x0000
        /*0022*/ 	.short	0x0000
        /*0024*/ 	.byte	0x00, 0xf5, 0x21, 0x00


	//----- nvinfo : EIATTR_SPARSE_MMA_MASK
	.align		4
.L_45:
        /*0028*/ 	.byte	0x03, 0x50
        /*002a*/ 	.short	0x0000


	//----- nvinfo : EIATTR_MAXREG_COUNT
	.align		4
        /*002c*/ 	.byte	0x03, 0x1b
        /*002e*/ 	.short	0x00ff


	//----- nvinfo : EIATTR_MERCURY_ISA_VERSION
	.align		4
        /*0030*/ 	.byte	0x03, 0x5f
        /*0032*/ 	.short	0x0101


	//----- nvinfo : EIATTR_VRC_CTA_INIT_COUNT
	.align		4
        /*0034*/ 	.byte	0x02, 0x4a
	.zero		1
	.zero		1


	//----- nvinfo : EIATTR_EXIT_INSTR_OFFSETS
	.align		4
        /*0038*/ 	.byte	0x04, 0x1c
        /*003a*/ 	.short	(.L_47 - .L_46)


	//   ....[0]....
.L_46:
        /*003c*/ 	.word	0x000000e0


	//   ....[1]....
        /*0040*/ 	.word	0x00000290


	//----- nvinfo : EIATTR_MAX_THREADS
	.align		4
.L_47:
        /*0044*/ 	.byte	0x04, 0x05
        /*0046*/ 	.short	(.L_49 - .L_48)
.L_48:
        /*0048*/ 	.word	0x00000010
        /*004c*/ 	.word	0x00000001
        /*0050*/ 	.word	0x00000001


	//----- nvinfo : EIATTR_CBANK_PARAM_SIZE
	.align		4
.L_49:
        /*0054*/ 	.byte	0x03, 0x19
        /*0056*/ 	.short	0x0010


	//----- nvinfo : EIATTR_PARAM_CBANK
	.align		4
        /*0058*/ 	.byte	0x04, 0x0a
        /*005a*/ 	.short	(.L_51 - .L_50)
	.align		4
.L_50:
        /*005c*/ 	.word	index@(.nv.constant0.default_function_kernel)
        /*0060*/ 	.short	0x0380
        /*0062*/ 	.short	0x0010


	//----- nvinfo : EIATTR_SW_WAR
	.align		4
.L_51:
        /*0064*/ 	.byte	0x04, 0x36
        /*0066*/ 	.short	(.L_53 - .L_52)
.L_52:
        /*0068*/ 	.word	0x00000008
.L_53:


//--------------------- .nv.info.default_function_kernel_1 --------------------------
	.section	.nv.info.default_function_kernel_1,"",@"SHT_CUDA_INFO"
	.sectionflags	@""
	.align	4


	//----- nvinfo : EIATTR_CUDA_API_VERSION
	.align		4
        /*0000*/ 	.byte	0x04, 0x37
        /*0002*/ 	.short	(.L_55 - .L_54)
.L_54:
        /*0004*/ 	.word	0x00000082


	//----- nvinfo : EIATTR_KPARAM_INFO
	.align		4
.L_55:
        /*0008*/ 	.byte	0x04, 0x17
        /*000a*/ 	.short	(.L_57 - .L_56)
.L_56:
        /*000c*/ 	.word	0x00000000
        /*0010*/ 	.short	0x0002
        /*0012*/ 	.short	0x0010
        /*0014*/ 	.byte	0x00, 0xf5, 0x21, 0x00


	//----- nvinfo : EIATTR_KPARAM_INFO
	.align		4
.L_57:
        /*0018*/ 	.byte	0x04, 0x17
        /*001a*/ 	.short	(.L_59 - .L_58)
.L_58:
        /*001c*/ 	.word	0x00000000
        /*0020*/ 	.short	0x0001
        /*0022*/ 	.short	0x0008
        /*0024*/ 	.byte	0x00, 0xf5, 0x21, 0x00


	//----- nvinfo : EIATTR_KPARAM_INFO
	.align		4
.L_59:
        /*0028*/ 	.byte	0x04, 0x17
        /*002a*/ 	.short	(.L_61 - .L_60)
.L_60:
        /*002c*/ 	.word	0x00000000
        /*0030*/ 	.short	0x0000
        /*0032*/ 	.short	0x0000
        /*0034*/ 	.byte	0x00, 0xf5, 0x21, 0x00


	//----- nvinfo : EIATTR_SPARSE_MMA_MASK
	.align		4
.L_61:
        /*0038*/ 	.byte	0x03, 0x50
        /*003a*/ 	.short	0x0000


	//----- nvinfo : EIATTR_MAXREG_COUNT
	.align		4
        /*003c*/ 	.byte	0x03, 0x1b
        /*003e*/ 	.short	0x00ff


	//----- nvinfo : EIATTR_MERCURY_ISA_VERSION
	.align		4
        /*0040*/ 	.byte	0x03, 0x5f
        /*0042*/ 	.short	0x0101


	//----- nvinfo : EIATTR_VRC_CTA_INIT_COUNT
	.align		4
        /*0044*/ 	.byte	0x02, 0x4a
	.zero		1
	.zero		1


	//----- nvinfo : EIATTR_EXIT_INSTR_OFFSETS
	.align		4
        /*0048*/ 	.byte	0x04, 0x1c
        /*004a*/ 	.short	(.L_63 - .L_62)


	//   ....[0]....
.L_62:
        /*004c*/ 	.word	0x000000e0


	//   ....[1]....
        /*0050*/ 	.word	0x000007f0


	//----- nvinfo : EIATTR_MAX_THREADS
	.align		4
.L_63:
        /*0054*/ 	.byte	0x04, 0x05
        /*0056*/ 	.short	(.L_65 - .L_64)
.L_64:
        /*0058*/ 	.word	0x00000010
        /*005c*/ 	.word	0x00000001
        /*0060*/ 	.word	0x00000001


	//----- nvinfo : EIATTR_CBANK_PARAM_SIZE
	.align		4
.L_65:
        /*0064*/ 	.byte	0x03, 0x19
        /*0066*/ 	.short	0x0018


	//----- nvinfo : EIATTR_PARAM_CBANK
	.align		4
        /*0068*/ 	.byte	0x04, 0x0a
        /*006a*/ 	.short	(.L_67 - .L_66)
	.align		4
.L_66:
        /*006c*/ 	.word	index@(.nv.constant0.default_function_kernel_1)
        /*0070*/ 	.short	0x0380
        /*0072*/ 	.short	0x0018


	//----- nvinfo : EIATTR_SW_WAR
	.align		4
.L_67:
        /*0074*/ 	.byte	0x04, 0x36
        /*0076*/ 	.short	(.L_69 - .L_68)
.L_68:
        /*0078*/ 	.word	0x00000008
.L_69:


//--------------------- .nv.callgraph             --------------------------
	.section	.nv.callgraph,"",@"SHT_CUDA_CALLGRAPH"
	.align	4
	.sectionentsize	8
	.align		4
        /*0000*/ 	.word	0x00000000
	.align		4
        /*0004*/ 	.word	0xffffffff
	.align		4
        /*0008*/ 	.word	0x00000000
	.align		4
        /*000c*/ 	.word	0xfffffffe
	.align		4
        /*0010*/ 	.word	0x00000000
	.align		4
        /*0014*/ 	.word	0xfffffffd
	.align		4
        /*0018*/ 	.word	0x00000000
	.align		4
        /*001c*/ 	.word	0xfffffffc


//--------------------- .text.default_function_kernel_2 --------------------------
	.section	.text.default_function_kernel_2,"ax",@progbits
	.align	128
        .global         default_function_kernel_2
        .type           default_function_kernel_2,@function
        .size           default_function_kernel_2,(.L_x_16 - default_function_kernel_2)
        .other          default_function_kernel_2,@"STO_CUDA_ENTRY STV_DEFAULT"
default_function_kernel_2:
.text.default_function_kernel_2:
[----:B------:R-:W-:Y:S01]  /*0000*/  LDC R1, c[0x0][0x37c] ;  /* 0x0000df00ff017b82 */ /* 0x000fe20000000800 */
[----:B------:R-:W0:Y:S07]  /*0010*/  S2R R2, SR_TID.X ;  /* 0x0000000000027919 */ /* 0x000e2e0000002100 */
[----:B------:R-:W1:Y:S02]  /*0020*/  S2UR UR4, SR_CTAID.X ;  /* 0x00000000000479c3 */ /* 0x000e640000002500 */
[----:B-1----:R-:W-:Y:S01]  /*0030*/  USHF.L.U32 UR5, UR4, 0x4, URZ ;  /* 0x0000000404057899 */ /* 0x002fe200080006ff */
[----:B0-----:R-:W-:-:S05]  /*0040*/  SHF.R.U32.HI R0, RZ, 0x2, R2 ;  /* 0x00000002ff007819 */ /* 0x001fca0000011602 */
[----:B------:R-:W-:-:S04]  /*0050*/  LOP3.LUT R0, R0, UR5, RZ, 0xfc, !PT ;  /* 0x0000000500007c12 */ /* 0x000fc8000f8efcff */
[----:B------:R-:W-:-:S13]  /*0060*/  ISETP.GT.U32.AND P0, PT, R0, 0x332, PT ;  /* 0x000003320000780c */ /* 0x000fda0003f04070 */
[----:B------:R-:W-:Y:S05]  /*0070*/  @P0 EXIT ;  /* 0x000000000000094d */ /* 0x000fea0003800000 */
[----:B------:R-:W0:Y:S01]  /*0080*/  LDC.64 R4, c[0x0][0x398] ;  /* 0x0000e600ff047b82 */ /* 0x000e220000000a00 */
[----:B------:R-:W-:-:S06]  /*0090*/  USHF.L.U32 UR4, UR4, 0x6, URZ ;  /* 0x0000000604047899 */ /* 0x000fcc00080006ff */
[----:B------:R-:W-:Y:S01]  /*00a0*/  LOP3.LUT R2, R2, UR4, RZ, 0xfc, !PT ;  /* 0x0000000402027c12 */ /* 0x000fe2000f8efcff */
[----:B------:R-:W1:Y:S04]  /*00b0*/  LDC.64 R6, c[0x0][0x388] ;  /* 0x0000e200ff067b82 */ /* 0x000e680000000a00 */
[----:B------:R-:W2:Y:S01]  /*00c0*/  LDCU.64 UR4, c[0x0][0x358] ;  /* 0x00006b00ff0477ac */ /* 0x000ea20008000a00 */
[----:B------:R-:W-:-:S03]  /*00d0*/  IMAD.HI.U32 R0, R2, 0x4ec4ec4f, RZ ;  /* 0x4ec4ec4f02007827 */ /* 0x000fc600078e00ff */
[----:B------:R-:W3:Y:S02]  /*00e0*/  LDC.64 R8, c[0x0][0x380] ;  /* 0x0000e000ff087b82 */ /* 0x000ee40000000a00 */
[----:B------:R-:W-:Y:S01]  /*00f0*/  SHF.R.U32.HI R3, RZ, 0x2, R0 ;  /* 0x00000002ff037819 */ /* 0x000fe20000011600 */
[----:B0-----:R-:W-:-:S06]  /*0100*/  IMAD.WIDE.U32 R4, R2, 0x4, R4 ;  /* 0x0000000402047825 */ /* 0x001fcc00078e0004 */
[----:B--2---:R-:W2:Y:S01]  /*0110*/  LDG.E.CONSTANT R4, desc[UR4][R4.64] ;  /* 0x0000000404047981 */ /* 0x004ea2000c1e9900 */
[----:B-1----:R-:W-:-:S06]  /*0120*/  IMAD.WIDE.U32 R6, R3, 0x4, R6 ;  /* 0x0000000403067825 */ /* 0x002fcc00078e0006 */
[----:B------:R-:W2:Y:S01]  /*0130*/  LDG.E.CONSTANT R7, desc[UR4][R6.64] ;  /* 0x0000000406077981 */ /* 0x000ea2000c1e9900 */
[----:B---3--:R-:W-:-:S06]  /*0140*/  IMAD.WIDE.U32 R8, R3, 0x4, R8 ;  /* 0x0000000403087825 */ /* 0x008fcc00078e0008 */
[----:B------:R-:W3:Y:S01]  /*0150*/  LDG.E.CONSTANT R9, desc[UR4][R8.64] ;  /* 0x0000000408097981 */ /* 0x000ee2000c1e9900 */
[----:B------:R-:W-:Y:S01]  /*0160*/  BSSY.RECONVERGENT B0, `(.L_x_0) ;  /* 0x0000012000007945 */ /* 0x000fe20003800200 */
[----:B--2---:R-:W-:-:S04]  /*0170*/  FADD R0, R4, -R7 ;  /* 0x8000000704007221 */ /* 0x004fc80000000000 */
[----:B------:R-:W-:-:S05]  /*0180*/  FMUL R3, R0, 1.4426950216293334961 ;  /* 0x3fb8aa3b00037820 */ /* 0x000fca0000400000 */
[----:B------:R-:W-:Y:S01]  /*0190*/  FSETP.GEU.AND P0, PT, R3, -126, PT ;  /* 0xc2fc00000300780b */ /* 0x000fe20003f0e000 */
[----:B---3--:R-:W0:-:S12]  /*01a0*/  MUFU.RCP R10, R9 ;  /* 0x00000009000a7308 */ /* 0x008e180000001000 */
[----:B------:R-:W-:-:S04]  /*01b0*/  @!P0 FMUL R3, R3, 0.5 ;  /* 0x3f00000003038820 */ /* 0x000fc80000400000 */
[----:B------:R-:W1:Y:S01]  /*01c0*/  MUFU.EX2 R0, R3 ;  /* 0x0000000300007308 */ /* 0x000e620000000800 */
[----:B0-----:R-:W-:-:S04]  /*01d0*/  FFMA R11, -R9, R10, 1 ;  /* 0x3f800000090b7423 */ /* 0x001fc8000000010a */
[----:B------:R-:W-:Y:S01]  /*01e0*/  FFMA R11, R10, R11, R10 ;  /* 0x0000000b0a0b7223 */ /* 0x000fe2000000000a */
[----:B-1----:R-:W-:-:S04]  /*01f0*/  @!P0 FMUL R0, R0, R0 ;  /* 0x0000000000008220 */ /* 0x002fc80000400000 */
[----:B------:R-:W0:Y:S01]  /*0200*/  FCHK P0, R0, R9 ;  /* 0x0000000900007302 */ /* 0x000e220000000000 */
[----:B------:R-:W-:-:S04]  /*0210*/  FFMA R4, R0, R11, RZ ;  /* 0x0000000b00047223 */ /* 0x000fc800000000ff */
[----:B------:R-:W-:-:S04]  /*0220*/  FFMA R5, -R9, R4, R0 ;  /* 0x0000000409057223 */ /* 0x000fc80000000100 */
[----:B------:R-:W-:Y:S01]  /*0230*/  FFMA R11, R11, R5, R4 ;  /* 0x000000050b0b7223 */ /* 0x000fe20000000004 */
[----:B0-----:R-:W-:Y:S06]  /*0240*/  @!P0 BRA `(.L_x_1) ;  /* 0x00000000000c8947 */ /* 0x001fec0003800000 */
[----:B------:R-:W-:-:S07]  /*0250*/  MOV R4, 0x270 ;  /* 0x0000027000047802 */ /* 0x000fce0000000f00 */
[----:B------:R-:W-:Y:S05]  /*0260*/  CALL.REL.NOINC `($__internal_0_$__cuda_sm3x_div_rn_noftz_f32_slowpath) ;  /* 0x0000000000187944 */ /* 0x000fea0003c00000 */
[----:B------:R-:W-:-:S07]  /*0270*/  IMAD.MOV.U32 R11, RZ, RZ, R0 ;  /* 0x000000ffff0b7224 */ /* 0x000fce00078e0000 */
.L_x_1:
[----:B------:R-:W-:Y:S05]  /*0280*/  BSYNC.RECONVERGENT B0 ;  /* 0x0000000000007941 */ /* 0x000fea0003800200 */
.L_x_0:
[----:B------:R-:W0:Y:S02]  /*0290*/  LDC.64 R4, c[0x0][0x390] ;  /* 0x0000e400ff047b82 */ /* 0x000e240000000a00 */
[----:B0-----:R-:W-:-:S05]  /*02a0*/  IMAD.WIDE.U32 R2, R2, 0x4, R4 ;  /* 0x0000000402027825 */ /* 0x001fca00078e0004 */
[----:B------:R-:W-:Y:S01]  /*02b0*/  STG.E desc[UR4][R2.64], R11 ;  /* 0x0000000b02007986 */ /* 0x000fe2000c101904 */
[----:B------:R-:W-:Y:S05]  /*02c0*/  EXIT ;  /* 0x000000000000794d */ /* 0x000fea0003800000 */
        .weak           $__internal_0_$__cuda_sm3x_div_rn_noftz_f32_slowpath
        .type           $__internal_0_$__cuda_sm3x_div_rn_noftz_f32_slowpath,@function
        .size           $__internal_0_$__cuda_sm3x_div_rn_noftz_f32_slowpath,(.L_x_16 - $__internal_0_$__cuda_sm3x_div_rn_noftz_f32_slowpath)
$__internal_0_$__cuda_sm3x_div_rn_noftz_f32_slowpath:
[----:B------:R-:W-:Y:S01]  /*02d0*/  SHF.R.U32.HI R5, RZ, 0x17, R9 ;  /* 0x00000017ff057819 */ /* 0x000fe20000011609 */
[----:B------:R-:W-:Y:S01]  /*02e0*/  BSSY.RECONVERGENT B1, `(.L_x_2) ;  /* 0x0000064000017945 */ /* 0x000fe20003800200 */
[--C-:B------:R-:W-:Y:S01]  /*02f0*/  SHF.R.U32.HI R3, RZ, 0x17, R0.reuse ;  /* 0x00000017ff037819 */ /* 0x100fe20000011600 */
[----:B------:R-:W-:Y:S01]  /*0300*/  IMAD.MOV.U32 R7, RZ, RZ, R0 ;  /* 0x000000ffff077224 */ /* 0x000fe200078e0000 */
[----:B------:R-:W-:Y:S02]  /*0310*/  LOP3.LUT R6, R5, 0xff, RZ, 0xc0, !PT ;  /* 0x000000ff05067812 */ /* 0x000fe400078ec0ff */
[----:B------:R-:W-:-:S03]  /*0320*/  LOP3.LUT R5, R3, 0xff, RZ, 0xc0, !PT ;  /* 0x000000ff03057812 */ /* 0x000fc600078ec0ff */
[----:B------:R-:W-:Y:S02]  /*0330*/  VIADD R11, R6, 0xffffffff ;  /* 0xffffffff060b7836 */ /* 0x000fe40000000000 */
[----:B------:R-:W-:-:S03]  /*0340*/  VIADD R10, R5, 0xffffffff ;  /* 0xffffffff050a7836 */ /* 0x000fc60000000000 */
[----:B------:R-:W-:-:S04]  /*0350*/  ISETP.GT.U32.AND P0, PT, R11, 0xfd, PT ;  /* 0x000000fd0b00780c */ /* 0x000fc80003f04070 */
[----:B------:R-:W-:-:S13]  /*0360*/  ISETP.GT.U32.OR P0, PT, R10, 0xfd, P0 ;  /* 0x000000fd0a00780c */ /* 0x000fda0000704470 */
[----:B------:R-:W-:Y:S01]  /*0370*/  @!P0 IMAD.MOV.U32 R8, RZ, RZ, RZ ;  /* 0x000000ffff088224 */ /* 0x000fe200078e00ff */
[----:B------:R-:W-:Y:S06]  /*0380*/  @!P0 BRA `(.L_x_3) ;  /* 0x0000000000608947 */ /* 0x000fec0003800000 */
[----:B------:R-:W-:Y:S01]  /*0390*/  FSETP.GTU.FTZ.AND P0, PT, |R0|, +INF , PT ;  /* 0x7f8000000000780b */ /* 0x000fe20003f1c200 */
[----:B------:R-:W-:Y:S01]  /*03a0*/  IMAD.MOV.U32 R3, RZ, RZ, R9 ;  /* 0x000000ffff037224 */ /* 0x000fe200078e0009 */
[----:B------:R-:W-:-:S04]  /*03b0*/  FSETP.GTU.FTZ.AND P1, PT, |R9|, +INF , PT ;  /* 0x7f8000000900780b */ /* 0x000fc80003f3c200 */
[----:B------:R-:W-:-:S13]  /*03c0*/  PLOP3.LUT P0, PT, P0, P1, PT, 0xf8, 0x8f ;  /* 0x00000000008f781c */ /* 0x000fda0000703f70 */
[----:B------:R-:W-:Y:S05]  /*03d0*/  @P0 BRA `(.L_x_4) ;  /* 0x00000004004c0947 */ /* 0x000fea0003800000 */
[----:B------:R-:W-:-:S13]  /*03e0*/  LOP3.LUT P0, RZ, R9, 0x7fffffff, R7, 0xc8, !PT ;  /* 0x7fffffff09ff7812 */ /* 0x000fda000780c807 */
[----:B------:R-:W-:Y:S05]  /*03f0*/  @!P0 BRA `(.L_x_5) ;  /* 0x00000004003c8947 */ /* 0x000fea0003800000 */
[C---:B------:R-:W-:Y:S02]  /*0400*/  FSETP.NEU.FTZ.AND P2, PT, |R0|.reuse, +INF , PT ;  /* 0x7f8000000000780b */ /* 0x040fe40003f5d200 */
[----:B------:R-:W-:Y:S02]  /*0410*/  FSETP.NEU.FTZ.AND P1, PT, |R3|, +INF , PT ;  /* 0x7f8000000300780b */ /* 0x000fe40003f3d200 */
[----:B------:R-:W-:-:S11]  /*0420*/  FSETP.NEU.FTZ.AND P0, PT, |R0|, +INF , PT ;  /* 0x7f8000000000780b */ /* 0x000fd60003f1d200 */
[----:B------:R-:W-:Y:S05]  /*0430*/  @!P1 BRA !P2, `(.L_x_5) ;  /* 0x00000004002c9947 */ /* 0x000fea0005000000 */
[----:B------:R-:W-:-:S04]  /*0440*/  LOP3.LUT P2, RZ, R7, 0x7fffffff, RZ, 0xc0, !PT ;  /* 0x7fffffff07ff7812 */ /* 0x000fc8000784c0ff */
[----:B------:R-:W-:-:S13]  /*0450*/  PLOP3.LUT P1, PT, P1, P2, PT, 0x2f, 0xf2 ;  /* 0x0000000000f2781c */ /* 0x000fda0000f24577 */
[----:B------:R-:W-:Y:S05]  /*0460*/  @P1 BRA `(.L_x_6) ;  /* 0x0000000400181947 */ /* 0x000fea0003800000 */
[----:B------:R-:W-:-:S04]  /*0470*/  LOP3.LUT P1, RZ, R9, 0x7fffffff, RZ, 0xc0, !PT ;  /* 0x7fffffff09ff7812 */ /* 0x000fc8000782c0ff */
[----:B------:R-:W-:-:S13]  /*0480*/  PLOP3.LUT P0, PT, P0, P1, PT, 0x2f, 0xf2 ;  /* 0x0000000000f2781c */ /* 0x000fda0000702577 */
[----:B------:R-:W-:Y:S05]  /*0490*/  @P0 BRA `(.L_x_7) ;  /* 0x0000000400000947 */ /* 0x000fea0003800000 */
[----:B------:R-:W-:Y:S02]  /*04a0*/  ISETP.GE.AND P0, PT, R10, RZ, PT ;  /* 0x000000ff0a00720c */ /* 0x000fe40003f06270 */
[----:B------:R-:W-:-:S11]  /*04b0*/  ISETP.GE.AND P1, PT, R11, RZ, PT ;  /* 0x000000ff0b00720c */ /* 0x000fd60003f26270 */
[----:B------:R-:W-:Y:S02]  /*04c0*/  @P0 IMAD.MOV.U32 R8, RZ, RZ, RZ ;  /* 0x000000ffff080224 */ /* 0x000fe400078e00ff */
[----:B------:R-:W-:Y:S01]  /*04d0*/  @!P0 FFMA R7, R0, 1.84467440737095516160e+19, RZ ;  /* 0x5f80000000078823 */ /* 0x000fe200000000ff */
[----:B------:R-:W-:Y:S02]  /*04e0*/  @!P0 IMAD.MOV.U32 R8, RZ, RZ, -0x40 ;  /* 0xffffffc0ff088424 */ /* 0x000fe400078e00ff */
[----:B------:R-:W-:Y:S02]  /*04f0*/  @!P1 FFMA R9, R3, 1.84467440737095516160e+19, RZ ;  /* 0x5f80000003099823 */ /* 0x000fe400000000ff */
[----:B------:R-:W-:-:S07]  /*0500*/  @!P1 VIADD R8, R8, 0x40 ;  /* 0x0000004008089836 */ /* 0x000fce0000000000 */
.L_x_3:
[----:B------:R-:W-:Y:S01]  /*0510*/  LEA R0, R6, 0xc0800000, 0x17 ;  /* 0xc080000006007811 */ /* 0x000fe200078eb8ff */
[----:B------:R-:W-:Y:S01]  /*0520*/  VIADD R5, R5, 0xffffff81 ;  /* 0xffffff8105057836 */ /* 0x000fe20000000000 */
[----:B------:R-:W-:Y:S03]  /*0530*/  BSSY.RECONVERGENT B2, `(.L_x_8) ;  /* 0x0000035000027945 */ /* 0x000fe60003800200 */
[----:B------:R-:W-:Y:S02]  /*0540*/  IMAD.IADD R9, R9, 0x1, -R0 ;  /* 0x0000000109097824 */ /* 0x000fe400078e0a00 */
[C---:B------:R-:W-:Y:S01]  /*0550*/  IMAD R0, R5.reuse, -0x800000, R7 ;  /* 0xff80000005007824 */ /* 0x040fe200078e0207 */
[----:B------:R-:W-:Y:S01]  /*0560*/  IADD3 R5, PT, PT, R5, 0x7f, -R6 ;  /* 0x0000007f05057810 */ /* 0x000fe20007ffe806 */
[----:B------:R-:W0:Y:S01]  /*0570*/  MUFU.RCP R3, R9 ;  /* 0x0000000900037308 */ /* 0x000e220000001000 */
[----:B------:R-:W-:-:S03]  /*0580*/  FADD.FTZ R11, -R9, -RZ ;  /* 0x800000ff090b7221 */ /* 0x000fc60000010100 */
[----:B------:R-:W-:Y:S02]  /*0590*/  IMAD.IADD R5, R5, 0x1, R8 ;  /* 0x0000000105057824 */ /* 0x000fe400078e0208 */
[----:B0-----:R-:W-:-:S04]  /*05a0*/  FFMA R10, R3, R11, 1 ;  /* 0x3f800000030a7423 */ /* 0x001fc8000000000b */
[----:B------:R-:W-:-:S04]  /*05b0*/  FFMA R12, R3, R10, R3 ;  /* 0x0000000a030c7223 */ /* 0x000fc80000000003 */
[----:B------:R-:W-:-:S04]  /*05c0*/  FFMA R3, R0, R12, RZ ;  /* 0x0000000c00037223 */ /* 0x000fc800000000ff */
[----:B------:R-:W-:-:S04]  /*05d0*/  FFMA R10, R11, R3, R0 ;  /* 0x000000030b0a7223 */ /* 0x000fc80000000000 */
[----:B------:R-:W-:-:S04]  /*05e0*/  FFMA R7, R12, R10, R3 ;  /* 0x0000000a0c077223 */ /* 0x000fc80000000003 */
[----:B------:R-:W-:-:S04]  /*05f0*/  FFMA R10, R11, R7, R0 ;  /* 0x000000070b0a7223 */ /* 0x000fc80000000000 */
[----:B------:R-:W-:-:S05]  /*0600*/  FFMA R0, R12, R10, R7 ;  /* 0x0000000a0c007223 */ /* 0x000fca0000000007 */
[----:B------:R-:W-:-:S04]  /*0610*/  SHF.R.U32.HI R3, RZ, 0x17, R0 ;  /* 0x00000017ff037819 */ /* 0x000fc80000011600 */
[----:B------:R-:W-:-:S05]  /*0620*/  LOP3.LUT R3, R3, 0xff, RZ, 0xc0, !PT ;  /* 0x000000ff03037812 */ /* 0x000fca00078ec0ff */
[----:B------:R-:W-:-:S04]  /*0630*/  IMAD.IADD R9, R3, 0x1, R5 ;  /* 0x0000000103097824 */ /* 0x000fc800078e0205 */
[----:B------:R-:W-:-:S05]  /*0640*/  VIADD R3, R9, 0xffffffff ;  /* 0xffffffff09037836 */ /* 0x000fca0000000000 */
[----:B------:R-:W-:-:S13]  /*0650*/  ISETP.GE.U32.AND P0, PT, R3, 0xfe, PT ;  /* 0x000000fe0300780c */ /* 0x000fda0003f06070 */
[----:B------:R-:W-:Y:S05]  /*0660*/  @!P0 BRA `(.L_x_9) ;  /* 0x0000000000808947 */ /* 0x000fea0003800000 */
[----:B------:R-:W-:-:S13]  /*0670*/  ISETP.GT.AND P0, PT, R9, 0xfe, PT ;  /* 0x000000fe0900780c */ /* 0x000fda0003f04270 */
[----:B------:R-:W-:Y:S05]  /*0680*/  @P0 BRA `(.L_x_10) ;  /* 0x00000000006c0947 */ /* 0x000fea0003800000 */
[----:B------:R-:W-:-:S13]  /*0690*/  ISETP.GE.AND P0, PT, R9, 0x1, PT ;  /* 0x000000010900780c */ /* 0x000fda0003f06270 */
[----:B------:R-:W-:Y:S05]  /*06a0*/  @P0 BRA `(.L_x_11) ;  /* 0x0000000000740947 */ /* 0x000fea0003800000 */
[----:B------:R-:W-:Y:S02]  /*06b0*/  ISETP.GE.AND P0, PT, R9, -0x18, PT ;  /* 0xffffffe80900780c */ /* 0x000fe40003f06270 */
[----:B------:R-:W-:-:S11]  /*06c0*/  LOP3.LUT R0, R0, 0x80000000, RZ, 0xc0, !PT ;  /* 0x8000000000007812 */ /* 0x000fd600078ec0ff */
[----:B------:R-:W-:Y:S05]  /*06d0*/  @!P0 BRA `(.L_x_11) ;  /* 0x0000000000688947 */ /* 0x000fea0003800000 */
[CCC-:B------:R-:W-:Y:S01]  /*06e0*/  FFMA.RZ R3, R12.reuse, R10.reuse, R7.reuse ;  /* 0x0000000a0c037223 */ /* 0x1c0fe2000000c007 */
[C---:B------:R-:W-:Y:S02]  /*06f0*/  VIADD R8, R9.reuse, 0x20 ;  /* 0x0000002009087836 */ /* 0x040fe40000000000 */
[CCC-:B------:R-:W-:Y:S01]  /*0700*/  FFMA.RM R6, R12.reuse, R10.reuse, R7.reuse ;  /* 0x0000000a0c067223 */ /* 0x1c0fe20000004007 */
[----:B------:R-:W-:Y:S02]  /*0710*/  ISETP.NE.AND P2, PT, R9, RZ, PT ;  /* 0x000000ff0900720c */ /* 0x000fe40003f45270 */
[----:B------:R-:W-:Y:S01]  /*0720*/  LOP3.LUT R5, R3, 0x7fffff, RZ, 0xc0, !PT ;  /* 0x007fffff03057812 */ /* 0x000fe200078ec0ff */
[----:B------:R-:W-:Y:S01]  /*0730*/  FFMA.RP R3, R12, R10, R7 ;  /* 0x0000000a0c037223 */ /* 0x000fe20000008007 */
[----:B------:R-:W-:Y:S01]  /*0740*/  IMAD.MOV R7, RZ, RZ, -R9 ;  /* 0x000000ffff077224 */ /* 0x000fe200078e0a09 */
[----:B------:R-:W-:Y:S02]  /*0750*/  ISETP.NE.AND P1, PT, R9, RZ, PT ;  /* 0x000000ff0900720c */ /* 0x000fe40003f25270 */
[----:B------:R-:W-:-:S02]  /*0760*/  LOP3.LUT R5, R5, 0x800000, RZ, 0xfc, !PT ;  /* 0x0080000005057812 */ /* 0x000fc400078efcff */
[----:B------:R-:W-:Y:S02]  /*0770*/  FSETP.NEU.FTZ.AND P0, PT, R3, R6, PT ;  /* 0x000000060300720b */ /* 0x000fe40003f1d000 */
[----:B------:R-:W-:Y:S02]  /*0780*/  SHF.L.U32 R8, R5, R8, RZ ;  /* 0x0000000805087219 */ /* 0x000fe400000006ff */
[----:B------:R-:W-:Y:S02]  /*0790*/  SEL R6, R7, RZ, P2 ;  /* 0x000000ff07067207 */ /* 0x000fe40001000000 */
[----:B------:R-:W-:Y:S02]  /*07a0*/  ISETP.NE.AND P1, PT, R8, RZ, P1 ;  /* 0x000000ff0800720c */ /* 0x000fe40000f25270 */
[----:B------:R-:W-:Y:S02]  /*07b0*/  SHF.R.U32.HI R6, RZ, R6, R5 ;  /* 0x00000006ff067219 */ /* 0x000fe40000011605 */
[----:B------:R-:W-:-:S02]  /*07c0*/  PLOP3.LUT P0, PT, P0, P1, PT, 0xf8, 0x8f ;  /* 0x00000000008f781c */ /* 0x000fc40000703f70 */
[----:B------:R-:W-:Y:S02]  /*07d0*/  SHF.R.U32.HI R8, RZ, 0x1, R6 ;  /* 0x00000001ff087819 */ /* 0x000fe40000011606 */
[----:B------:R-:W-:-:S04]  /*07e0*/  SEL R3, RZ, 0x1, !P0 ;  /* 0x00000001ff037807 */ /* 0x000fc80004000000 */
[----:B------:R-:W-:-:S04]  /*07f0*/  LOP3.LUT R3, R3, 0x1, R8, 0xf8, !PT ;  /* 0x0000000103037812 */ /* 0x000fc800078ef808 */
[----:B------:R-:W-:-:S05]  /*0800*/  LOP3.LUT R3, R3, R6, RZ, 0xc0, !PT ;  /* 0x0000000603037212 */ /* 0x000fca00078ec0ff */
[----:B------:R-:W-:-:S05]  /*0810*/  IMAD.IADD R3, R8, 0x1, R3 ;  /* 0x0000000108037824 */ /* 0x000fca00078e0203 */
[----:B------:R-:W-:Y:S01]  /*0820*/  LOP3.LUT R0, R3, R0, RZ, 0xfc, !PT ;  /* 0x0000000003007212 */ /* 0x000fe200078efcff */
[----:B------:R-:W-:Y:S06]  /*0830*/  BRA `(.L_x_11) ;  /* 0x0000000000107947 */ /* 0x000fec0003800000 */
.L_x_10:
[----:B------:R-:W-:-:S04]  /*0840*/  LOP3.LUT R0, R0, 0x80000000, RZ, 0xc0, !PT ;  /* 0x8000000000007812 */ /* 0x000fc800078ec0ff */
[----:B------:R-:W-:Y:S01]  /*0850*/  LOP3.LUT R0, R0, 0x7f800000, RZ, 0xfc, !PT ;  /* 0x7f80000000007812 */ /* 0x000fe200078efcff */
[----:B------:R-:W-:Y:S06]  /*0860*/  BRA `(.L_x_11) ;  /* 0x0000000000047947 */ /* 0x000fec0003800000 */
.L_x_9:
[----:B------:R-:W-:-:S07]  /*0870*/  IMAD R0, R5, 0x800000, R0 ;  /* 0x0080000005007824 */ /* 0x000fce00078e0200 */
.L_x_11:
[----:B------:R-:W-:Y:S05]  /*0880*/  BSYNC.RECONVERGENT B2 ;  /* 0x0000000000027941 */ /* 0x000fea0003800200 */
.L_x_8:
[----:B------:R-:W-:Y:S05]  /*0890*/  BRA `(.L_x_12) ;  /* 0x0000000000207947 */ /* 0x000fea0003800000 */
.L_x_7:
[----:B------:R-:W-:-:S04]  /*08a0*/  LOP3.LUT R0, R9, 0x80000000, R7, 0x48, !PT ;  /* 0x8000000009007812 */ /* 0x000fc800078e4807 */
[----:B------:R-:W-:Y:S01]  /*08b0*/  LOP3.LUT R0, R0, 0x7f800000, RZ, 0xfc, !PT ;  /* 0x7f80000000007812 */ /* 0x000fe200078efcff */
[----:B------:R-:W-:Y:S06]  /*08c0*/  BRA `(.L_x_12) ;  /* 0x0000000000147947 */ /* 0x000fec0003800000 */
.L_x_6:
[----:B------:R-:W-:Y:S01]  /*08d0*/  LOP3.LUT R0, R9, 0x80000000, R7, 0x48, !PT ;  /* 0x8000000009007812 */ /* 0x000fe200078e4807 */
[----:B------:R-:W-:Y:S06]  /*08e0*/  BRA `(.L_x_12) ;  /* 0x00000000000c7947 */ /* 0x000fec0003800000 */
.L_x_5:
[----:B------:R-:W0:Y:S01]  /*08f0*/  MUFU.RSQ R0, -QNAN ;  /* 0xffc0000000007908 */ /* 0x000e220000001400 */
[----:B------:R-:W-:Y:S05]  /*0900*/  BRA `(.L_x_12) ;  /* 0x0000000000047947 */ /* 0x000fea0003800000 */
.L_x_4:
[----:B------:R-:W-:-:S07]  /*0910*/  FADD.FTZ R0, R0, R3 ;  /* 0x0000000300007221 */ /* 0x000fce0000010000 */
.L_x_12:
[----:B------:R-:W-:Y:S05]  /*0920*/  BSYNC.RECONVERGENT B1 ;  /* 0x0000000000017941 */ /* 0x000fea0003800200 */
.L_x_2:
[----:B------:R-:W-:-:S04]  /*0930*/  IMAD.MOV.U32 R5, RZ, RZ, 0x0 ;  /* 0x00000000ff057424 */ /* 0x000fc800078e00ff */
[----:B0-----:R-:W-:Y:S05]  /*0940*/  RET.REL.NODEC R4 `(default_function_kernel_2) ;  /* 0xfffffff404ac7950 */ /* 0x001fea0003c3ffff */
.L_x_13:
[----:B------:R-:W-:-:S00]  /*0950*/  BRA `(.L_x_13) ;  /* 0xfffffffc00fc7947 */ /* 0x000fc0000383ffff */
[----:B------:R-:W-:-:S00]  /*0960*/  NOP ;  /* 0x0000000000007918 */ /* 0x000fc00000000000 */
        /* <DEDUP_REMOVED lines=9> */
.L_x_16:


//--------------------- .text.default_function_kernel --------------------------
	.section	.text.default_function_kernel,"ax",@progbits
	.align	128
        .global         default_function_kernel
        .type           default_function_kernel,@function
        .size           default_function_kernel,(.L_x_18 - default_function_kernel)
        .other          default_function_kernel,@"STO_CUDA_ENTRY STV_DEFAULT"
default_function_kernel:
.text.default_function_kernel:
[----:B------:R-:W-:Y:S01]  /*0000*/  LDC R1, c[0x0][0x37c] ;  /* 0x0000df00ff017b82 */ /* 0x000fe20000000800 */
[----:B------:R-:W0:Y:S07]  /*0010*/  S2R R6, SR_CTAID.X ;  /* 0x0000000000067919 */ /* 0x000e2e0000002500 */
[----:B------:R-:W1:Y:S01]  /*0020*/  LDC.64 R2, c[0x0][0x380] ;  /* 0x0000e000ff027b82 */ /* 0x000e620000000a00 */
[----:B------:R-:W2:Y:S01]  /*0030*/  LDCU.64 UR4, c[0x0][0x358] ;  /* 0x00006b00ff0477ac */ /* 0x000ea20008000a00 */
[----:B------:R-:W3:Y:S01]  /*0040*/  S2R R7, SR_TID.X ;  /* 0x0000000000077919 */ /* 0x000ee20000002100 */
[----:B0-----:R-:W-:Y:S01]  /*0050*/  IMAD.SHL.U32 R0, R6, 0x4, RZ ;  /* 0x0000000406007824 */ /* 0x001fe200078e00ff */
[----:B---3--:R-:W-:-:S04]  /*0060*/  SHF.R.U32.HI R5, RZ, 0x2, R7 ;  /* 0x00000002ff057819 */ /* 0x008fc80000011607 */
[----:B------:R-:W-:-:S04]  /*0070*/  LOP3.LUT R0, R0, R5, RZ, 0xfc, !PT ;  /* 0x0000000500007212 */ /* 0x000fc800078efcff */
[----:B------:R-:W-:Y:S01]  /*0080*/  ISETP.GT.U32.AND P0, PT, R0, 0x3e, PT ;  /* 0x0000003e0000780c */ /* 0x000fe20003f04070 */
[----:B------:R-:W-:-:S05]  /*0090*/  IMAD.SHL.U32 R0, R6, 0x10, RZ ;  /* 0x0000001006007824 */ /* 0x000fca00078e00ff */
[----:B------:R-:W-:-:S05]  /*00a0*/  LOP3.LUT R5, R0, R7, RZ, 0xfc, !PT ;  /* 0x0000000700057212 */ /* 0x000fca00078efcff */
[----:B-1----:R-:W-:-:S04]  /*00b0*/  IMAD.WIDE.U32 R2, R5, 0x4, R2 ;  /* 0x0000000405027825 */ /* 0x002fc800078e0002 */
[----:B------:R-:W-:-:S05]  /*00c0*/  @!P0 IMAD.MOV.U32 R5, RZ, RZ, -0x800003 ;  /* 0xff7ffffdff058424 */ /* 0x000fca00078e00ff */
[----:B--2---:R0:W-:Y:S01]  /*00d0*/  @!P0 STG.E desc[UR4][R2.64], R5 ;  /* 0x0000000502008986 */ /* 0x0041e2000c101904 */
[----:B------:R-:W-:Y:S05]  /*00e0*/  @P0 EXIT ;  /* 0x000000000000094d */ /* 0x000fea0003800000 */
[----:B0-----:R-:W0:Y:S01]  /*00f0*/  LDC.64 R4, c[0x0][0x388] ;  /* 0x0000e200ff047b82 */ /* 0x001e220000000a00 */
[----:B------:R-:W-:Y:S01]  /*0100*/  IMAD R7, R6, 0x10, R7 ;  /* 0x0000001006077824 */ /* 0x000fe200078e0207 */
[----:B------:R-:W2:Y:S03]  /*0110*/  LDG.E R16, desc[UR4][R2.64] ;  /* 0x0000000402107981 */ /* 0x000ea6000c1e1900 */
[----:B------:R-:W-:-:S04]  /*0120*/  IMAD R7, R7, 0xd, RZ ;  /* 0x0000000d07077824 */ /* 0x000fc800078e02ff */
[----:B0-----:R-:W-:-:S05]  /*0130*/  IMAD.WIDE.U32 R4, R7, 0x4, R4 ;  /* 0x0000000407047825 */ /* 0x001fca00078e0004 */
[----:B------:R-:W2:Y:S04]  /*0140*/  LDG.E.CONSTANT R0, desc[UR4][R4.64] ;  /* 0x0000000404007981 */ /* 0x000ea8000c1e9900 */
[----:B------:R-:W2:Y:S04]  /*0150*/  LDG.E.CONSTANT R7, desc[UR4][R4.64+0x4] ;  /* 0x0000040404077981 */ /* 0x000ea8000c1e9900 */
[----:B------:R-:W3:Y:S04]  /*0160*/  LDG.E.CONSTANT R9, desc[UR4][R4.64+0x8] ;  /* 0x0000080404097981 */ /* 0x000ee8000c1e9900 */
[----:B------:R-:W3:Y:S04]  /*0170*/  LDG.E.CONSTANT R6, desc[UR4][R4.64+0xc] ;  /* 0x00000c0404067981 */ /* 0x000ee8000c1e9900 */
[----:B------:R-:W4:Y:S04]  /*0180*/  LDG.E.CONSTANT R11, desc[UR4][R4.64+0x10] ;  /* 0x00001004040b7981 */ /* 0x000f28000c1e9900 */
[----:B------:R-:W4:Y:S04]  /*0190*/  LDG.E.CONSTANT R8, desc[UR4][R4.64+0x14] ;  /* 0x0000140404087981 */ /* 0x000f28000c1e9900 */
[----:B------:R-:W5:Y:S04]  /*01a0*/  LDG.E.CONSTANT R13, desc[UR4][R4.64+0x18] ;  /* 0x00001804040d7981 */ /* 0x000f68000c1e9900 */
[----:B------:R-:W5:Y:S04]  /*01b0*/  LDG.E.CONSTANT R10, desc[UR4][R4.64+0x1c] ;  /* 0x00001c04040a7981 */ /* 0x000f68000c1e9900 */
[----:B------:R-:W5:Y:S04]  /*01c0*/  LDG.E.CONSTANT R15, desc[UR4][R4.64+0x20] ;  /* 0x00002004040f7981 */ /* 0x000f68000c1e9900 */
[----:B------:R-:W5:Y:S04]  /*01d0*/  LDG.E.CONSTANT R12, desc[UR4][R4.64+0x24] ;  /* 0x00002404040c7981 */ /* 0x000f68000c1e9900 */
[----:B------:R-:W5:Y:S04]  /*01e0*/  LDG.E.CONSTANT R17, desc[UR4][R4.64+0x28] ;  /* 0x0000280404117981 */ /* 0x000f68000c1e9900 */
[----:B------:R-:W5:Y:S04]  /*01f0*/  LDG.E.CONSTANT R14, desc[UR4][R4.64+0x2c] ;  /* 0x00002c04040e7981 */ /* 0x000f68000c1e9900 */
[----:B------:R-:W5:Y:S01]  /*0200*/  LDG.E.CONSTANT R19, desc[UR4][R4.64+0x30] ;  /* 0x0000300404137981 */ /* 0x000f62000c1e9900 */
[----:B--2---:R-:W-:-:S04]  /*0210*/  FMNMX3 R0, R16, R0, R7, !PT ;  /* 0x0000000010007276 */ /* 0x004fc80007800007 */
[----:B---3--:R-:W-:-:S04]  /*0220*/  FMNMX3 R0, R0, R9, R6, !PT ;  /* 0x0000000900007276 */ /* 0x008fc80007800006 */
[----:B----4-:R-:W-:-:S04]  /*0230*/  FMNMX3 R0, R0, R11, R8, !PT ;  /* 0x0000000b00007276 */ /* 0x010fc80007800008 */
[----:B-----5:R-:W-:-:S04]  /*0240*/  FMNMX3 R0, R0, R13, R10, !PT ;  /* 0x0000000d00007276 */ /* 0x020fc8000780000a */
[----:B------:R-:W-:-:S04]  /*0250*/  FMNMX3 R0, R0, R15, R12, !PT ;  /* 0x0000000f00007276 */ /* 0x000fc8000780000c */
[----:B------:R-:W-:-:S04]  /*0260*/  FMNMX3 R0, R0, R17, R14, !PT ;  /* 0x0000001100007276 */ /* 0x000fc8000780000e */
[----:B------:R-:W-:-:S05]  /*0270*/  FMNMX R19, R0, R19, !PT ;  /* 0x0000001300137209 */ /* 0x000fca0007800000 */
[----:B------:R-:W-:Y:S01]  /*0280*/  STG.E desc[UR4][R2.64], R19 ;  /* 0x0000001302007986 */ /* 0x000fe2000c101904 */
[----:B------:R-:W-:Y:S05]  /*0290*/  EXIT ;  /* 0x000000000000794d */ /* 0x000fea0003800000 */
.L_x_14:
        /* <DEDUP_REMOVED lines=14> */
.L_x_18:


//--------------------- .text.default_function_kernel_1 --------------------------
	.section	.text.default_function_kernel_1,"ax",@progbits
	.align	128
        .global         default_function_kernel_1
        .type           default_function_kernel_1,@function
        .size           default_function_kernel_1,(.L_x_19 - default_function_kernel_1)
        .other          default_function_kernel_1,@"STO_CUDA_ENTRY STV_DEFAULT"
default_function_kernel_1:
.text.default_function_kernel_1:
[----:B------:R-:W-:Y:S01]  /*0000*/  LDC R1, c[0x0][0x37c] ;  /* 0x0000df00ff017b82 */ /* 0x000fe20000000800 */
[----:B------:R-:W0:Y:S07]  /*0010*/  S2R R8, SR_CTAID.X ;  /* 0x0000000000087919 */ /* 0x000e2e0000002500 */
[----:B------:R-:W1:Y:S01]  /*0020*/  LDC.64 R2, c[0x0][0x380] ;  /* 0x0000e000ff027b82 */ /* 0x000e620000000a00 */
[----:B------:R-:W2:Y:S01]  /*0030*/  LDCU.64 UR4, c[0x0][0x358] ;  /* 0x00006b00ff0477ac */ /* 0x000ea20008000a00 */
[----:B------:R-:W3:Y:S01]  /*0040*/  S2R R11, SR_TID.X ;  /* 0x00000000000b7919 */ /* 0x000ee20000002100 */
[----:B0-----:R-:W-:-:S02]  /*0050*/  SHF.L.U32 R4, R8, 0x4, RZ ;  /* 0x0000000408047819 */ /* 0x001fc400000006ff */
[----:B------:R-:W-:Y:S02]  /*0060*/  SHF.L.U32 R0, R8, 0x2, RZ ;  /* 0x0000000208007819 */ /* 0x000fe400000006ff */
[----:B---3--:R-:W-:Y:S02]  /*0070*/  SHF.R.U32.HI R5, RZ, 0x2, R11 ;  /* 0x00000002ff057819 */ /* 0x008fe4000001160b */
[----:B------:R-:W-:Y:S02]  /*0080*/  LOP3.LUT R9, R4, R11, RZ, 0xfc, !PT ;  /* 0x0000000b04097212 */ /* 0x000fe400078efcff */
[----:B------:R-:W-:Y:S02]  /*0090*/  LOP3.LUT R0, R0, R5, RZ, 0xfc, !PT ;  /* 0x0000000500007212 */ /* 0x000fe400078efcff */
[----:B------:R-:W0:Y:S01]  /*00a0*/  LDC.64 R4, c[0x0][0x388] ;  /* 0x0000e200ff047b82 */ /* 0x000e220000000a00 */
[----:B-1----:R-:W-:Y:S01]  /*00b0*/  IMAD.WIDE.U32 R2, R9, 0x4, R2 ;  /* 0x0000000409027825 */ /* 0x002fe200078e0002 */
[----:B------:R-:W-:-:S13]  /*00c0*/  ISETP.GT.U32.AND P0, PT, R0, 0x3e, PT ;  /* 0x0000003e0000780c */ /* 0x000fda0003f04070 */
[----:B--2---:R1:W-:Y:S01]  /*00d0*/  @!P0 STG.E desc[UR4][R2.64], RZ ;  /* 0x000000ff02008986 */ /* 0x0043e2000c101904 */
[----:B------:R-:W-:Y:S05]  /*00e0*/  @P0 EXIT ;  /* 0x000000000000094d */ /* 0x000fea0003800000 */
[----:B------:R-:W2:Y:S01]  /*00f0*/  LDC.64 R6, c[0x0][0x390] ;  /* 0x0000e400ff067b82 */ /* 0x000ea20000000a00 */
[----:B------:R-:W-:Y:S01]  /*0100*/  LEA R11, R8, R11, 0x4 ;  /* 0x0000000b080b7211 */ /* 0x000fe200078e20ff */
[----:B0-----:R-:W-:Y:S01]  /*0110*/  IMAD.WIDE.U32 R4, R9, 0x4, R4 ;  /* 0x0000000409047825 */ /* 0x001fe200078e0004 */
[----:B------:R-:W3:Y:S03]  /*0120*/  LDG.E R19, desc[UR4][R2.64] ;  /* 0x0000000402137981 */ /* 0x000ee6000c1e1900 */
[----:B------:R-:W-:Y:S02]  /*0130*/  IMAD R11, R11, 0xd, RZ ;  /* 0x0000000d0b0b7824 */ /* 0x000fe400078e02ff */
[----:B------:R-:W4:Y:S02]  /*0140*/  LDG.E.CONSTANT R5, desc[UR4][R4.64] ;  /* 0x0000000404057981 */ /* 0x000f24000c1e9900 */
[----:B--2---:R-:W-:-:S05]  /*0150*/  IMAD.WIDE.U32 R6, R11, 0x4, R6 ;  /* 0x000000040b067825 */ /* 0x004fca00078e0006 */
[----:B------:R-:W4:Y:S04]  /*0160*/  LDG.E.CONSTANT R0, desc[UR4][R6.64] ;  /* 0x0000000406007981 */ /* 0x000f28000c1e9900 */
[----:B------:R-:W2:Y:S04]  /*0170*/  LDG.E.CONSTANT R8, desc[UR4][R6.64+0x4] ;  /* 0x0000040406087981 */ /* 0x000ea8000c1e9900 */
[----:B------:R-:W5:Y:S04]  /*0180*/  LDG.E.CONSTANT R10, desc[UR4][R6.64+0x8] ;  /* 0x00000804060a7981 */ /* 0x000f68000c1e9900 */
[----:B------:R-:W3:Y:S04]  /*0190*/  LDG.E.CONSTANT R12, desc[UR4][R6.64+0xc] ;  /* 0x00000c04060c7981 */ /* 0x000ee8000c1e9900 */
        /* <DEDUP_REMOVED lines=8> */
[----:B------:R0:W3:Y:S01]  /*0220*/  LDG.E.CONSTANT R28, desc[UR4][R6.64+0x30] ;  /* 0x00003004061c7981 */ /* 0x0000e2000c1e9900 */
[----:B----4-:R-:W-:-:S04]  /*0230*/  FADD R0, R0, -R5 ;  /* 0x8000000500007221 */ /* 0x010fc80000000000 */
[----:B------:R-:W-:Y:S01]  /*0240*/  FMUL R0, R0, 1.4426950216293334961 ;  /* 0x3fb8aa3b00007820 */ /* 0x000fe20000400000 */
[C---:B--2---:R-:W-:Y:S01]  /*0250*/  FADD R8, -R5.reuse, R8 ;  /* 0x0000000805087221 */ /* 0x044fe20000000100 */
[----:B-----5:R-:W-:-:S03]  /*0260*/  FADD R10, -R5, R10 ;  /* 0x0000000a050a7221 */ /* 0x020fc60000000100 */
[----:B------:R-:W-:Y:S01]  /*0270*/  FSETP.GEU.AND P4, PT, R0, -126, PT ;  /* 0xc2fc00000000780b */ /* 0x000fe20003f8e000 */
[----:B------:R-:W-:Y:S01]  /*0280*/  FMUL R8, R8, 1.4426950216293334961 ;  /* 0x3fb8aa3b08087820 */ /* 0x000fe20000400000 */
[----:B------:R-:W-:Y:S01]  /*0290*/  FMUL R10, R10, 1.4426950216293334961 ;  /* 0x3fb8aa3b0a0a7820 */ /* 0x000fe20000400000 */
[----:B---3--:R-:W-:-:S03]  /*02a0*/  FADD R12, -R5, R12 ;  /* 0x0000000c050c7221 */ /* 0x008fc60000000100 */
[----:B------:R-:W-:Y:S01]  /*02b0*/  FSETP.GEU.AND P5, PT, R8, -126, PT ;  /* 0xc2fc00000800780b */ /* 0x000fe20003fae000 */
[C---:B------:R-:W-:Y:S01]  /*02c0*/  FADD R14, -R5.reuse, R14 ;  /* 0x0000000e050e7221 */ /* 0x040fe20000000100 */
[----:B------:R-:W-:Y:S01]  /*02d0*/  FMUL R12, R12, 1.4426950216293334961 ;  /* 0x3fb8aa3b0c0c7820 */ /* 0x000fe20000400000 */
[----:B------:R-:W-:Y:S02]  /*02e0*/  FSETP.GEU.AND P6, PT, R10, -126, PT ;  /* 0xc2fc00000a00780b */ /* 0x000fe40003fce000 */
[----:B------:R-:W-:Y:S01]  /*02f0*/  FMUL R14, R14, 1.4426950216293334961 ;  /* 0x3fb8aa3b0e0e7820 */ /* 0x000fe20000400000 */
[----:B------:R-:W-:Y:S01]  /*0300*/  FADD R16, -R5, R16 ;  /* 0x0000001005107221 */ /* 0x000fe20000000100 */
[----:B------:R-:W-:Y:S01]  /*0310*/  @!P4 FMUL R0, R0, 0.5 ;  /* 0x3f0000000000c820 */ /* 0x000fe20000400000 */
[----:B------:R-:W-:Y:S02]  /*0320*/  FSETP.GEU.AND P0, PT, R12, -126, PT ;  /* 0xc2fc00000c00780b */ /* 0x000fe40003f0e000 */
[----:B------:R-:W-:Y:S01]  /*0330*/  FMUL R16, R16, 1.4426950216293334961 ;  /* 0x3fb8aa3b10107820 */ /* 0x000fe20000400000 */
[----:B------:R-:W-:-:S02]  /*0340*/  FSETP.GEU.AND P1, PT, R14, -126, PT ;  /* 0xc2fc00000e00780b */ /* 0x000fc40003f2e000 */
[----:B------:R-:W2:Y:S01]  /*0350*/  MUFU.EX2 R0, R0 ;  /* 0x0000000000007308 */ /* 0x000ea20000000800 */
[----:B------:R-:W-:Y:S01]  /*0360*/  @!P5 FMUL R8, R8, 0.5 ;  /* 0x3f0000000808d820 */ /* 0x000fe20000400000 */
[----:B------:R-:W-:Y:S01]  /*0370*/  FSETP.GEU.AND P2, PT, R16, -126, PT ;  /* 0xc2fc00001000780b */ /* 0x000fe20003f4e000 */
[----:B------:R-:W-:Y:S01]  /*0380*/  @!P6 FMUL R10, R10, 0.5 ;  /* 0x3f0000000a0ae820 */ /* 0x000fe20000400000 */
[----:B------:R-:W-:-:S04]  /*0390*/  FADD R18, -R5, R18 ;  /* 0x0000001205127221 */ /* 0x000fc80000000100 */
[----:B0-----:R-:W0:Y:S01]  /*03a0*/  MUFU.EX2 R7, R8 ;  /* 0x0000000800077308 */ /* 0x001e220000000800 */
[----:B------:R-:W-:Y:S01]  /*03b0*/  @!P0 FMUL R12, R12, 0.5 ;  /* 0x3f0000000c0c8820 */ /* 0x000fe20000400000 */
[----:B------:R-:W-:Y:S01]  /*03c0*/  FMUL R18, R18, 1.4426950216293334961 ;  /* 0x3fb8aa3b12127820 */ /* 0x000fe20000400000 */
[----:B------:R-:W-:Y:S01]  /*03d0*/  FADD R20, -R5, R20 ;  /* 0x0000001405147221 */ /* 0x000fe20000000100 */
[----:B------:R-:W-:-:S04]  /*03e0*/  @!P1 FMUL R14, R14, 0.5 ;  /* 0x3f0000000e0e9820 */ /* 0x000fc80000400000 */
[----:B------:R-:W3:Y:S01]  /*03f0*/  MUFU.EX2 R9, R10 ;  /* 0x0000000a00097308 */ /* 0x000ee20000000800 */
[----:B------:R-:W-:Y:S01]  /*0400*/  FMUL R20, R20, 1.4426950216293334961 ;  /* 0x3fb8aa3b14147820 */ /* 0x000fe20000400000 */
[----:B------:R-:W-:Y:S01]  /*0410*/  FADD R22, -R5, R22 ;  /* 0x0000001605167221 */ /* 0x000fe20000000100 */
[----:B------:R-:W-:Y:S01]  /*0420*/  FSETP.GEU.AND P3, PT, R18, -126, PT ;  /* 0xc2fc00001200780b */ /* 0x000fe20003f6e000 */
[----:B------:R-:W-:-:S04]  /*0430*/  @!P2 FMUL R16, R16, 0.5 ;  /* 0x3f0000001010a820 */ /* 0x000fc80000400000 */
[----:B------:R-:W4:Y:S01]  /*0440*/  MUFU.EX2 R11, R12 ;  /* 0x0000000c000b7308 */ /* 0x000f220000000800 */
[----:B--2---:R-:W-:Y:S01]  /*0450*/  @!P4 FMUL R0, R0, R0 ;  /* 0x000000000000c220 */ /* 0x004fe20000400000 */
[----:B------:R-:W-:Y:S01]  /*0460*/  FMUL R22, R22, 1.4426950216293334961 ;  /* 0x3fb8aa3b16167820 */ /* 0x000fe20000400000 */
[----:B------:R-:W-:Y:S01]  /*0470*/  FADD R24, -R5, R24 ;  /* 0x0000001805187221 */ /* 0x000fe20000000100 */
[----:B------:R-:W-:-:S04]  /*0480*/  FSETP.GEU.AND P4, PT, R20, -126, PT ;  /* 0xc2fc00001400780b */ /* 0x000fc80003f8e000 */
[----:B------:R-:W2:Y:S01]  /*0490*/  MUFU.EX2 R13, R14 ;  /* 0x0000000e000d7308 */ /* 0x000ea20000000800 */
[----:B0-----:R-:W-:Y:S01]  /*04a0*/  @!P5 FMUL R7, R7, R7 ;  /* 0x000000070707d220 */ /* 0x001fe20000400000 */
[----:B------:R-:W-:Y:S01]  /*04b0*/  FMUL R24, R24, 1.4426950216293334961 ;  /* 0x3fb8aa3b18187820 */ /* 0x000fe20000400000 */
[----:B------:R-:W-:Y:S01]  /*04c0*/  FADD R4, -R5, R4 ;  /* 0x0000000405047221 */ /* 0x000fe20000000100 */
[----:B------:R-:W-:-:S04]  /*04d0*/  FSETP.GEU.AND P5, PT, R22, -126, PT ;  /* 0xc2fc00001600780b */ /* 0x000fc80003fae000 */
[----:B------:R-:W0:Y:S01]  /*04e0*/  MUFU.EX2 R15, R16 ;  /* 0x00000010000f7308 */ /* 0x000e220000000800 */
[----:B---3--:R-:W-:Y:S01]  /*04f0*/  @!P6 FMUL R9, R9, R9 ;  /* 0x000000090909e220 */ /* 0x008fe20000400000 */
[----:B------:R-:W-:Y:S01]  /*0500*/  FADD R26, -R5, R26 ;  /* 0x0000001a051a7221 */ /* 0x000fe20000000100 */
[----:B------:R-:W-:Y:S01]  /*0510*/  FMUL R4, R4, 1.4426950216293334961 ;  /* 0x3fb8aa3b04047820 */ /* 0x000fe20000400000 */
[----:B------:R-:W-:Y:S01]  /*0520*/  FSETP.GEU.AND P6, PT, R24, -126, PT ;  /* 0xc2fc00001800780b */ /* 0x000fe20003fce000 */
[----:B------:R-:W-:Y:S01]  /*0530*/  @!P3 FMUL R18, R18, 0.5 ;  /* 0x3f0000001212b820 */ /* 0x000fe20000400000 */
[----:B------:R-:W-:Y:S01]  /*0540*/  FADD R0, R0, R19 ;  /* 0x0000001300007221 */ /* 0x000fe20000000000 */
[----:B------:R-:W-:Y:S01]  /*0550*/  FMUL R26, R26, 1.4426950216293334961 ;  /* 0x3fb8aa3b1a1a7820 */ /* 0x000fe20000400000 */
[----:B----4-:R-:W-:Y:S01]  /*0560*/  @!P0 FMUL R11, R11, R11 ;  /* 0x0000000b0b0b8220 */ /* 0x010fe20000400000 */
[----:B------:R-:W-:Y:S01]  /*0570*/  FADD R28, -R5, R28 ;  /* 0x0000001c051c7221 */ /* 0x000fe20000000100 */
[----:B------:R-:W-:Y:S01]  /*0580*/  FSETP.GEU.AND P0, PT, R4, -126, PT ;  /* 0xc2fc00000400780b */ /* 0x000fe20003f0e000 */
[----:B------:R-:W3:Y:S01]  /*0590*/  MUFU.EX2 R17, R18 ;  /* 0x0000001200117308 */ /* 0x000ee20000000800 */
[----:B------:R-:W-:Y:S01]  /*05a0*/  @!P4 FMUL R20, R20, 0.5 ;  /* 0x3f0000001414c820 */ /* 0x000fe20000400000 */
[----:B------:R-:W-:Y:S01]  /*05b0*/  FADD R0, R0, R7 ;  /* 0x0000000700007221 */ /* 0x000fe20000000000 */
[----:B--2---:R-:W-:Y:S01]  /*05c0*/  @!P1 FMUL R13, R13, R13 ;  /* 0x0000000d0d0d9220 */ /* 0x004fe20000400000 */
[----:B------:R-:W-:Y:S01]  /*05d0*/  FMUL R28, R28, 1.4426950216293334961 ;  /* 0x3fb8aa3b1c1c7820 */ /* 0x000fe20000400000 */
[----:B------:R-:W-:Y:S01]  /*05e0*/  FSETP.GEU.AND P1, PT, R26, -126, PT ;  /* 0xc2fc00001a00780b */ /* 0x000fe20003f2e000 */
[----:B------:R-:W-:Y:S01]  /*05f0*/  @!P5 FMUL R22, R22, 0.5 ;  /* 0x3f0000001616d820 */ /* 0x000fe20000400000 */
[----:B------:R-:W-:Y:S01]  /*0600*/  FADD R0, R0, R9 ;  /* 0x0000000900007221 */ /* 0x000fe20000000000 */
[----:B------:R-:W2:Y:S01]  /*0610*/  MUFU.EX2 R19, R20 ;  /* 0x0000001400137308 */ /* 0x000ea20000000800 */
[----:B0-----:R-:W-:Y:S01]  /*0620*/  @!P2 FMUL R15, R15, R15 ;  /* 0x0000000f0f0fa220 */ /* 0x001fe20000400000 */
[----:B------:R-:W-:Y:S01]  /*0630*/  FSETP.GEU.AND P2, PT, R28, -126, PT ;  /* 0xc2fc00001c00780b */ /* 0x000fe20003f4e000 */
[----:B------:R-:W-:Y:S01]  /*0640*/  @!P6 FMUL R24, R24, 0.5 ;  /* 0x3f0000001818e820 */ /* 0x000fe20000400000 */
[----:B------:R-:W-:-:S04]  /*0650*/  FADD R0, R0, R11 ;  /* 0x0000000b00007221 */ /* 0x000fc80000000000 */
[----:B------:R-:W0:Y:S01]  /*0660*/  MUFU.EX2 R7, R22 ;  /* 0x0000001600077308 */ /* 0x000e220000000800 */
[----:B------:R-:W-:Y:S01]  /*0670*/  @!P0 FMUL R4, R4, 0.5 ;  /* 0x3f00000004048820 */ /* 0x000fe20000400000 */
[----:B------:R-:W-:Y:S01]  /*0680*/  FADD R0, R0, R13 ;  /* 0x0000000d00007221 */ /* 0x000fe20000000000 */
[----:B------:R-:W-:-:S05]  /*0690*/  @!P1 FMUL R26, R26, 0.5 ;  /* 0x3f0000001a1a9820 */ /* 0x000fca0000400000 */
[----:B------:R-:W4:Y:S01]  /*06a0*/  MUFU.EX2 R5, R24 ;  /* 0x0000001800057308 */ /* 0x000f220000000800 */
[----:B------:R-:W-:Y:S01]  /*06b0*/  FADD R0, R0, R15 ;  /* 0x0000000f00007221 */ /* 0x000fe20000000000 */
[----:B---3--:R-:W-:Y:S01]  /*06c0*/  @!P3 FMUL R17, R17, R17 ;  /* 0x000000111111b220 */ /* 0x008fe20000400000 */
[----:B------:R-:W-:-:S05]  /*06d0*/  @!P2 FMUL R28, R28, 0.5 ;  /* 0x3f0000001c1ca820 */ /* 0x000fca0000400000 */
[----:B------:R-:W3:Y:S01]  /*06e0*/  MUFU.EX2 R9, R4 ;  /* 0x0000000400097308 */ /* 0x000ee20000000800 */
[----:B------:R-:W-:Y:S01]  /*06f0*/  FADD R0, R0, R17 ;  /* 0x0000001100007221 */ /* 0x000fe20000000000 */
[----:B--2---:R-:W-:Y:S01]  /*0700*/  @!P4 FMUL R19, R19, R19 ;  /* 0x000000131313c220 */ /* 0x004fe20000400000 */
[----:B0-----:R-:W-:-:S05]  /*0710*/  @!P5 FMUL R7, R7, R7 ;  /* 0x000000070707d220 */ /* 0x001fca0000400000 */
[----:B------:R-:W0:Y:S01]  /*0720*/  MUFU.EX2 R11, R26 ;  /* 0x0000001a000b7308 */ /* 0x000e220000000800 */
[----:B------:R-:W-:Y:S01]  /*0730*/  FADD R0, R0, R19 ;  /* 0x0000001300007221 */ /* 0x000fe20000000000 */
[----:B----4-:R-:W-:-:S06]  /*0740*/  @!P6 FMUL R5, R5, R5 ;  /* 0x000000050505e220 */ /* 0x010fcc0000400000 */
[----:B------:R-:W2:Y:S01]  /*0750*/  MUFU.EX2 R13, R28 ;  /* 0x0000001c000d7308 */ /* 0x000ea20000000800 */
[----:B------:R-:W-:Y:S01]  /*0760*/  FADD R0, R0, R7 ;  /* 0x0000000700007221 */ /* 0x000fe20000000000 */
[----:B---3--:R-:W-:-:S03]  /*0770*/  @!P0 FMUL R9, R9, R9 ;  /* 0x0000000909098220 */ /* 0x008fc60000400000 */
[----:B------:R-:W-:Y:S01]  /*0780*/  FADD R0, R0, R5 ;  /* 0x0000000500007221 */ /* 0x000fe20000000000 */
[----:B0-----:R-:W-:-:S03]  /*0790*/  @!P1 FMUL R11, R11, R11 ;  /* 0x0000000b0b0b9220 */ /* 0x001fc60000400000 */
[----:B------:R-:W-:-:S04]  /*07a0*/  FADD R0, R0, R9 ;  /* 0x0000000900007221 */ /* 0x000fc80000000000 */
[----:B------:R-:W-:Y:S01]  /*07b0*/  FADD R0, R0, R11 ;  /* 0x0000000b00007221 */ /* 0x000fe20000000000 */
[----:B--2---:R-:W-:-:S04]  /*07c0*/  @!P2 FMUL R13, R13, R13 ;  /* 0x0000000d0d0da220 */ /* 0x004fc80000400000 */
[----:B------:R-:W-:-:S05]  /*07d0*/  FADD R13, R0, R13 ;  /* 0x0000000d000d7221 */ /* 0x000fca0000000000 */
[----:B------:R-:W-:Y:S01]  /*07e0*/  STG.E desc[UR4][R2.64], R13 ;  /* 0x0000000d02007986 */ /* 0x000fe2000c101904 */
[----:B------:R-:W-:Y:S05]  /*07f0*/  EXIT ;  /* 0x000000000000794d */ /* 0x000fea0003800000 */
.L_x_15:
        /* <DEDUP_REMOVED lines=16> */
.L_x_19:


//--------------------- .nv.shared.reserved.0     --------------------------
	.section	.nv.shared.reserved.0,"aw",@nobits
	.weak		__nv_reservedSMEM_offset_0_alias
	.size		__nv_reservedSMEM_offset_0_alias, 0, 64
	.other		__nv_reservedSMEM_offset_0_alias,@"STO_CUDA_RESERVED_SHARED STV_DEFAULT"
__nv_reservedSMEM_offset_0_alias:
	.zero		0
	.zero		64


//--------------------- .nv.constant0.default_function_kernel_2 --------------------------
	.section	.nv.constant0.default_function_kernel_2,"a",@progbits
	.sectionflags	@""
	.align	4
.nv.constant0.default_function_kernel_2:
	.zero		928


//--------------------- .nv.constant0.default_function_kernel --------------------------
	.section	.nv.constant0.default_function_kernel,"a",@progbits
	.sectionflags	@""
	.align	4
.nv.constant0.default_function_kernel:
	.zero		912


//--------------------- .nv.constant0.default_function_kernel_1 --------------------------
	.section	.nv.constant0.default_function_kernel_1,"a",@progbits
	.sectionflags	@""
	.align	4
.nv.constant0.default_function_kernel_1:
	.zero		920


//--------------------- SYMBOLS --------------------------

	.type		.nv.reservedSmem.offset0,@object
	.size		.nv.reservedSmem.offset0,0x4
